	.headerflags	@"EF_CUDA_TEXMODE_UNIFIED EF_CUDA_64BIT_ADDRESS EF_CUDA_ACCELERATORS EF_CUDA_SM90 EF_CUDA_VIRTUAL_SM(EF_CUDA_SM90)"
	.elftype	@"ET_EXEC"


//--------------------- .nv.info                  --------------------------
	.section	.nv.info,"",@"SHT_CUDA_INFO"
	.align	4


	//----- nvinfo : EIATTR_REGCOUNT
	.align		4
        /*0000*/ 	.byte	0x04, 0x2f
        /*0002*/ 	.short	(.L_1 - .L_0)
	.align		4
.L_0:
        /*0004*/ 	.word	index@(triton_poi_fused_2)
        /*0008*/ 	.word	0x0000001e


	//----- nvinfo : EIATTR_MIN_STACK_SIZE
	.align		4
.L_1:
        /*000c*/ 	.byte	0x04, 0x12
        /*000e*/ 	.short	(.L_3 - .L_2)
	.align		4
.L_2:
        /*0010*/ 	.word	index@(triton_poi_fused_2)
        /*0014*/ 	.word	0x00000000


	//----- nvinfo : EIATTR_FRAME_SIZE
	.align		4
.L_3:
        /*0018*/ 	.byte	0x04, 0x11
        /*001a*/ 	.short	(.L_5 - .L_4)
	.align		4
.L_4:
        /*001c*/ 	.word	index@(triton_poi_fused_2)
        /*0020*/ 	.word	0x00000000


	//----- nvinfo : EIATTR_MIN_STACK_SIZE
	.align		4
.L_5:
        /*0024*/ 	.byte	0x04, 0x12
        /*0026*/ 	.short	(.L_7 - .L_6)
	.align		4
.L_6:
        /*0028*/ 	.word	index@(triton_poi_fused_2)
        /*002c*/ 	.word	0x00000000
.L_7:


//--------------------- .nv.info.triton_poi_fused_2 --------------------------
	.section	.nv.info.triton_poi_fused_2,"",@"SHT_CUDA_INFO"
	.sectionflags	@""
	.align	4


	//----- nvinfo : EIATTR_CUDA_API_VERSION
	.align		4
        /*0000*/ 	.byte	0x04, 0x37
        /*0002*/ 	.short	(.L_9 - .L_8)
.L_8:
        /*0004*/ 	.word	0x0000007c


	//----- nvinfo : EIATTR_KPARAM_INFO
	.align		4
.L_9:
        /*0008*/ 	.byte	0x04, 0x17
        /*000a*/ 	.short	(.L_11 - .L_10)
.L_10:
        /*000c*/ 	.word	0x00000000
        /*0010*/ 	.short	0x0003
        /*0012*/ 	.short	0x0014
        /*0014*/ 	.byte	0x00, 0xf0, 0x11, 0x00


	//----- nvinfo : EIATTR_KPARAM_INFO
	.align		4
.L_11:
        /*0018*/ 	.byte	0x04, 0x17
        /*001a*/ 	.short	(.L_13 - .L_12)
.L_12:
        /*001c*/ 	.word	0x00000000
        /*0020*/ 	.short	0x0002
        /*0022*/ 	.short	0x0010
        /*0024*/ 	.byte	0x00, 0xf0, 0x11, 0x00


	//----- nvinfo : EIATTR_KPARAM_INFO
	.align		4
.L_13:
        /*0028*/ 	.byte	0x04, 0x17
        /*002a*/ 	.short	(.L_15 - .L_14)
.L_14:
        /*002c*/ 	.word	0x00000000
        /*0030*/ 	.short	0x0001
        /*0032*/ 	.short	0x0008
        /*0034*/ 	.byte	0x00, 0xf4, 0x21, 0x00


	//----- nvinfo : EIATTR_KPARAM_INFO
	.align		4
.L_15:
        /*0038*/ 	.byte	0x04, 0x17
        /*003a*/ 	.short	(.L_17 - .L_16)
.L_16:
        /*003c*/ 	.word	0x00000000
        /*0040*/ 	.short	0x0000
        /*0042*/ 	.short	0x0000
        /*0044*/ 	.byte	0x00, 0xf4, 0x21, 0x00


	//----- nvinfo : EIATTR_SPARSE_MMA_MASK
	.align		4
.L_17:
        /*0048*/ 	.byte	0x03, 0x50
        /*004a*/ 	.short	0x0000


	//----- nvinfo : EIATTR_MAXREG_COUNT
	.align		4
        /*004c*/ 	.byte	0x03, 0x1b
        /*004e*/ 	.short	0x00ff


	//----- nvinfo : EIATTR_EXIT_INSTR_OFFSETS
	.align		4
        /*0050*/ 	.byte	0x04, 0x1c
        /*0052*/ 	.short	(.L_19 - .L_18)


	//   ....[0]....
.L_18:
        /*0054*/ 	.word	0x000006c0


	//   ....[1]....
        /*0058*/ 	.word	0x00000710


	//----- nvinfo : EIATTR_REQNTID
	.align		4
.L_19:
        /*005c*/ 	.byte	0x04, 0x10
        /*005e*/ 	.short	(.L_21 - .L_20)
.L_20:
        /*0060*/ 	.word	0x00000080
        /*0064*/ 	.word	0x00000001
        /*0068*/ 	.word	0x00000001


	//----- nvinfo : EIATTR_CBANK_PARAM_SIZE
	.align		4
.L_21:
        /*006c*/ 	.byte	0x03, 0x19
        /*006e*/ 	.short	0x0018


	//----- nvinfo : EIATTR_PARAM_CBANK
	.align		4
        /*0070*/ 	.byte	0x04, 0x0a
        /*0072*/ 	.short	(.L_23 - .L_22)
	.align		4
.L_22:
        /*0074*/ 	.word	index@(.nv.constant0.triton_poi_fused_2)
        /*0078*/ 	.short	0x0210
        /*007a*/ 	.short	0x0018


	//----- nvinfo : EIATTR_SW_WAR
	.align		4
.L_23:
        /*007c*/ 	.byte	0x04, 0x36
        /*007e*/ 	.short	(.L_25 - .L_24)
.L_24:
        /*0080*/ 	.word	0x00000008
.L_25:


//--------------------- .nv.callgraph             --------------------------
	.section	.nv.callgraph,"",@"SHT_CUDA_CALLGRAPH"
	.align	4
	.sectionentsize	8
	.align		4
        /*0000*/ 	.word	0x00000000
	.align		4
        /*0004*/ 	.word	0xffffffff
	.align		4
        /*0008*/ 	.word	0x00000000
	.align		4
        /*000c*/ 	.word	0xfffffffe
	.align		4
        /*0010*/ 	.word	0x00000000
	.align		4
        /*0014*/ 	.word	0xfffffffd
	.align		4
        /*0018*/ 	.word	0x00000000
	.align		4
        /*001c*/ 	.word	0xfffffffc


//--------------------- .text.triton_poi_fused_2  --------------------------
	.section	.text.triton_poi_fused_2,"ax",@progbits
	.sectionflags	@"SHF_BARRIERS=1"
	.align	128
        .global         triton_poi_fused_2
        .type           triton_poi_fused_2,@function
        .size           triton_poi_fused_2,(.L_x_1 - triton_poi_fused_2)
        .other          triton_poi_fused_2,@"STO_CUDA_ENTRY STV_DEFAULT"
triton_poi_fused_2:
.text.triton_poi_fused_2:
[----:B------:R-:W0:Y:S01]  /*0000*/  LDC R1, c[0x0][0x28] ;  /* 0x00000a00ff017b82 */ /* 0x000e220000000800 */
[----:B------:R-:W1:Y:S07]  /*0010*/  S2R R19, SR_CTAID.Z ;  /* 0x0000000000137919 */ /* 0x000e6e0000002700 */
[----:B------:R-:W1:Y:S01]  /*0020*/  S2UR UR4, SR_CTAID.Y ;  /* 0x00000000000479c3 */ /* 0x000e620000002600 */
[----:B------:R-:W-:Y:S01]  /*0030*/  IMAD.MOV.U32 R14, RZ, RZ, RZ ;  /* 0x000000ffff0e7224 */ /* 0x000fe200078e00ff */
[----:B------:R-:W-:Y:S01]  /*0040*/  ULDC.64 UR6, c[0x0][0x208] ;  /* 0x0000820000067ab9 */ /* 0x000fe20000000a00 */
[----:B------:R-:W2:Y:S01]  /*0050*/  S2R R15, SR_CTAID.X ;  /* 0x00000000000f7919 */ /* 0x000ea20000002500 */
[----:B------:R-:W3:Y:S04]  /*0060*/  S2R R18, SR_TID.X ;  /* 0x0000000000127919 */ /* 0x000ee80000002100 */
[----:B------:R-:W1:Y:S08]  /*0070*/  LDC R0, c[0x0][0x10] ;  /* 0x00000400ff007b82 */ /* 0x000e700000000800 */
[----:B------:R-:W4:Y:S01]  /*0080*/  LDC.64 R16, c[0x0][0x210] ;  /* 0x00008400ff107b82 */ /* 0x000f220000000a00 */
[----:B-1----:R-:W-:-:S02]  /*0090*/  IMAD R19, R19, R0, UR4 ;  /* 0x0000000413137e24 */ /* 0x002fc4000f8e0200 */
[----:B--2---:R-:W-:Y:S02]  /*00a0*/  IMAD.SHL.U32 R15, R15, 0x10, RZ ;  /* 0x000000100f0f7824 */ /* 0x004fe400078e00ff */
[----:B------:R-:W-:Y:S01]  /*00b0*/  IMAD.SHL.U32 R19, R19, 0x40, RZ ;  /* 0x0000004013137824 */ /* 0x000fe200078e00ff */
[----:B---3--:R-:W-:Y:S02]  /*00c0*/  SHF.R.U32.HI R0, RZ, 0x4, R18 ;  /* 0x00000004ff007819 */ /* 0x008fe40000011612 */
[----:B------:R-:W-:Y:S02]  /*00d0*/  LOP3.LUT R4, R15, 0xf, R18, 0xf8, !PT ;  /* 0x0000000f0f047812 */ /* 0x000fe400078ef812 */
[----:B------:R-:W-:Y:S02]  /*00e0*/  SGXT.U32 R0, R0, 0x3 ;  /* 0x000000030000781a */ /* 0x000fe40000000000 */
[----:B------:R-:W-:Y:S02]  /*00f0*/  ISETP.GE.AND P0, PT, R4, 0x9, PT ;  /* 0x000000090400780c */ /* 0x000fe40003f06270 */
[----:B------:R-:W-:-:S02]  /*0100*/  LOP3.LUT R3, R19, 0x8, R0, 0xfe, !PT ;  /* 0x0000000813037812 */ /* 0x000fc400078efe00 */
[----:B------:R-:W-:Y:S02]  /*0110*/  LOP3.LUT R2, R19, R0, RZ, 0xfc, !PT ;  /* 0x0000000013027212 */ /* 0x000fe400078efcff */
[C---:B------:R-:W-:Y:S01]  /*0120*/  ISETP.LT.AND P2, PT, R3.reuse, 0x18000, !P0 ;  /* 0x000180000300780c */ /* 0x040fe20004741270 */
[--C-:B------:R-:W-:Y:S01]  /*0130*/  IMAD R3, R3, 0x9, R4.reuse ;  /* 0x0000000903037824 */ /* 0x100fe200078e0204 */
[----:B------:R-:W-:Y:S01]  /*0140*/  LOP3.LUT R6, R19, 0x10, R0, 0xfe, !PT ;  /* 0x0000001013067812 */ /* 0x000fe200078efe00 */
[C---:B------:R-:W-:Y:S01]  /*0150*/  IMAD R5, R2.reuse, 0x9, R4 ;  /* 0x0000000902057824 */ /* 0x040fe200078e0204 */
[----:B------:R-:W-:Y:S02]  /*0160*/  LOP3.LUT R7, R19, 0x18, R0, 0xfe, !PT ;  /* 0x0000001813077812 */ /* 0x000fe400078efe00 */
[----:B------:R-:W-:Y:S01]  /*0170*/  ISETP.LT.AND P1, PT, R2, 0x18000, !P0 ;  /* 0x000180000200780c */ /* 0x000fe20004721270 */
[----:B----4-:R-:W-:Y:S01]  /*0180*/  IMAD.WIDE R2, R3, 0x4, R16 ;  /* 0x0000000403027825 */ /* 0x010fe200078e0210 */
[----:B------:R-:W-:-:S02]  /*0190*/  ISETP.LT.AND P6, PT, R6, 0x18000, !P0 ;  /* 0x000180000600780c */ /* 0x000fc400047c1270 */
[----:B------:R-:W-:Y:S02]  /*01a0*/  LOP3.LUT R8, R19, 0x20, R0, 0xfe, !PT ;  /* 0x0000002013087812 */ /* 0x000fe400078efe00 */
[----:B------:R-:W-:Y:S01]  /*01b0*/  ISETP.LT.AND P5, PT, R7, 0x18000, !P0 ;  /* 0x000180000700780c */ /* 0x000fe200047a1270 */
[----:B------:R1:W2:Y:S01]  /*01c0*/  @P2 LDG.E.EL R14, desc[UR6][R2.64] ;  /* 0x00000006020e2981 */ /* 0x0002a2000c2e1900 */
[----:B------:R-:W-:Y:S02]  /*01d0*/  LOP3.LUT R4, R19, 0x28, R0, 0xfe, !PT ;  /* 0x0000002813047812 */ /* 0x000fe400078efe00 */
[----:B------:R-:W-:Y:S02]  /*01e0*/  LOP3.LUT R6, R19, 0x30, R0, 0xfe, !PT ;  /* 0x0000003013067812 */ /* 0x000fe400078efe00 */
[----:B------:R-:W-:Y:S02]  /*01f0*/  LOP3.LUT R7, R19, 0x38, R0, 0xfe, !PT ;  /* 0x0000003813077812 */ /* 0x000fe400078efe00 */
[----:B------:R-:W-:-:S02]  /*0200*/  ISETP.LT.AND P4, PT, R8, 0x18000, !P0 ;  /* 0x000180000800780c */ /* 0x000fc40004781270 */
[----:B------:R-:W-:Y:S02]  /*0210*/  ISETP.LT.AND P3, PT, R4, 0x18000, !P0 ;  /* 0x000180000400780c */ /* 0x000fe40004761270 */
[----:B------:R-:W-:Y:S02]  /*0220*/  ISETP.LT.AND P2, PT, R6, 0x18000, !P0 ;  /* 0x000180000600780c */ /* 0x000fe40004741270 */
[----:B------:R-:W-:Y:S01]  /*0230*/  ISETP.LT.AND P0, PT, R7, 0x18000, !P0 ;  /* 0x000180000700780c */ /* 0x000fe20004701270 */
[C---:B------:R-:W-:Y:S02]  /*0240*/  VIADD R7, R5.reuse, 0x90 ;  /* 0x0000009005077836 */ /* 0x040fe40000000000 */
[C---:B------:R-:W-:Y:S02]  /*0250*/  VIADD R9, R5.reuse, 0xd8 ;  /* 0x000000d805097836 */ /* 0x040fe40000000000 */
[C---:B------:R-:W-:Y:S02]  /*0260*/  VIADD R11, R5.reuse, 0x120 ;  /* 0x00000120050b7836 */ /* 0x040fe40000000000 */
[----:B------:R-:W-:-:S02]  /*0270*/  VIADD R13, R5, 0x168 ;  /* 0x00000168050d7836 */ /* 0x000fc40000000000 */
[C---:B------:R-:W-:Y:S02]  /*0280*/  VIADD R23, R5.reuse, 0x1b0 ;  /* 0x000001b005177836 */ /* 0x040fe40000000000 */
[C---:B------:R-:W-:Y:S02]  /*0290*/  VIADD R25, R5.reuse, 0x1f8 ;  /* 0x000001f805197836 */ /* 0x040fe40000000000 */
[----:B-1----:R-:W-:-:S04]  /*02a0*/  IMAD.WIDE R2, R5, 0x4, R16 ;  /* 0x0000000405027825 */ /* 0x002fc800078e0210 */
[----:B------:R-:W-:-:S04]  /*02b0*/  IMAD.WIDE R4, R7, 0x4, R16 ;  /* 0x0000000407047825 */ /* 0x000fc800078e0210 */
[----:B------:R-:W-:-:S04]  /*02c0*/  IMAD.WIDE R6, R9, 0x4, R16 ;  /* 0x0000000409067825 */ /* 0x000fc800078e0210 */
[----:B------:R-:W-:Y:S01]  /*02d0*/  IMAD.WIDE R8, R11, 0x4, R16 ;  /* 0x000000040b087825 */ /* 0x000fe200078e0210 */
[----:B------:R-:W-:-:S03]  /*02e0*/  CS2R R20, SRZ ;  /* 0x0000000000147805 */ /* 0x000fc6000001ff00 */
[----:B------:R-:W-:-:S03]  /*02f0*/  IMAD.WIDE R10, R13, 0x4, R16 ;  /* 0x000000040d0a7825 */ /* 0x000fc600078e0210 */
[----:B------:R1:W3:Y:S01]  /*0300*/  @P6 LDG.E.EL R20, desc[UR6][R4.64] ;  /* 0x0000000604146981 */ /* 0x0002e2000c2e1900 */
[--C-:B------:R-:W-:Y:S01]  /*0310*/  IMAD.WIDE R12, R23, 0x4, R16.reuse ;  /* 0x00000004170c7825 */ /* 0x100fe200078e0210 */
[----:B------:R-:W-:Y:S02]  /*0320*/  CS2R R22, SRZ ;  /* 0x0000000000167805 */ /* 0x000fe4000001ff00 */
[----:B------:R-:W4:Y:S01]  /*0330*/  @P5 LDG.E.EL R21, desc[UR6][R6.64] ;  /* 0x0000000606155981 */ /* 0x000f22000c2e1900 */
[----:B------:R-:W-:Y:S01]  /*0340*/  IMAD.WIDE R16, R25, 0x4, R16 ;  /* 0x0000000419107825 */ /* 0x000fe200078e0210 */
[----:B------:R-:W-:Y:S02]  /*0350*/  CS2R R24, SRZ ;  /* 0x0000000000187805 */ /* 0x000fe4000001ff00 */
[----:B------:R-:W5:Y:S01]  /*0360*/  @P4 LDG.E.EL R22, desc[UR6][R8.64] ;  /* 0x0000000608164981 */ /* 0x000f62000c2e1900 */
[----:B------:R-:W-:-:S03]  /*0370*/  IMAD.MOV.U32 R26, RZ, RZ, RZ ;  /* 0x000000ffff1a7224 */ /* 0x000fc600078e00ff */
[----:B------:R-:W5:Y:S04]  /*0380*/  @P3 LDG.E.EL R24, desc[UR6][R10.64] ;  /* 0x000000060a183981 */ /* 0x000f68000c2e1900 */
[----:B------:R1:W5:Y:S04]  /*0390*/  @P2 LDG.E.EL R23, desc[UR6][R12.64] ;  /* 0x000000060c172981 */ /* 0x000368000c2e1900 */
[----:B------:R1:W5:Y:S04]  /*03a0*/  @P1 LDG.E.EL R25, desc[UR6][R2.64] ;  /* 0x0000000602191981 */ /* 0x000368000c2e1900 */
[----:B------:R-:W5:Y:S01]  /*03b0*/  @P0 LDG.E.EL R26, desc[UR6][R16.64] ;  /* 0x00000006101a0981 */ /* 0x000f62000c2e1900 */
[----:B------:R-:W1:Y:S01]  /*03c0*/  S2R R27, SR_TID.X ;  /* 0x00000000001b7919 */ /* 0x000e620000002100 */
[----:B------:R-:W1:Y:S01]  /*03d0*/  S2UR UR5, SR_CgaCtaId ;  /* 0x00000000000579c3 */ /* 0x000e620000008800 */
[----:B------:R-:W-:-:S02]  /*03e0*/  UMOV UR4, 0x400 ;  /* 0x0000040000047882 */ /* 0x000fc40000000000 */
[----:B01----:R-:W-:Y:S01]  /*03f0*/  UPRMT UR4, UR5, 0x654, UR4 ;  /* 0x0000065405047896 */ /* 0x003fe20008000004 */
[----:B------:R-:W-:Y:S01]  /*0400*/  IMAD.SHL.U32 R4, R27, 0x40, RZ ;  /* 0x000000401b047824 */ /* 0x000fe200078e00ff */
[----:B------:R-:W-:-:S04]  /*0410*/  SHF.R.U32.HI R5, RZ, 0x4, R27 ;  /* 0x00000004ff057819 */ /* 0x000fc8000001161b */
[----:B------:R-:W-:Y:S02]  /*0420*/  SGXT.U32 R5, R5, 0x3 ;  /* 0x000000030505781a */ /* 0x000fe40000000000 */
[----:B------:R-:W-:-:S04]  /*0430*/  LOP3.LUT R4, R4, 0x3c0, RZ, 0xc0, !PT ;  /* 0x000003c004047812 */ /* 0x000fc800078ec0ff */
[C---:B------:R-:W-:Y:S02]  /*0440*/  LOP3.LUT R5, R4.reuse, R5, RZ, 0xfc, !PT ;  /* 0x0000000504057212 */ /* 0x040fe400078efcff */
[----:B------:R-:W-:-:S05]  /*0450*/  LEA.HI R4, R4, UR4, RZ, 0x1e ;  /* 0x0000000404047c11 */ /* 0x000fca000f8ff0ff */
[----:B------:R-:W-:Y:S01]  /*0460*/  IMAD R13, R5, 0x4, R4 ;  /* 0x00000004050d7824 */ /* 0x000fe200078e0204 */
[C---:B------:R-:W-:Y:S01]  /*0470*/  LOP3.LUT R2, R27.reuse, 0x70, RZ, 0xc0, !PT ;  /* 0x000000701b027812 */ /* 0x040fe200078ec0ff */
[----:B------:R-:W-:-:S04]  /*0480*/  IMAD.SHL.U32 R8, R27, 0x4, RZ ;  /* 0x000000041b087824 */ /* 0x000fc800078e00ff */
[----:B------:R-:W-:Y:S01]  /*0490*/  VIADD R3, R2, UR4 ;  /* 0x0000000402037c36 */ /* 0x000fe20008000000 */
[----:B------:R-:W-:-:S05]  /*04a0*/  LOP3.LUT R8, R8, 0x1fc, RZ, 0xc0, !PT ;  /* 0x000001fc08087812 */ /* 0x000fca00078ec0ff */
[----:B------:R-:W-:Y:S02]  /*04b0*/  IMAD R4, R8, 0x4, R3 ;  /* 0x0000000408047824 */ /* 0x000fe400078e0203 */
[----:B------:R-:W-:Y:S01]  /*04c0*/  IMAD.SHL.U32 R18, R18, 0x4, RZ ;  /* 0x0000000412127824 */ /* 0x000fe200078e00ff */
[----:B------:R-:W0:Y:S04]  /*04d0*/  LDC.64 R2, c[0x0][0x218] ;  /* 0x00008600ff027b82 */ /* 0x000e280000000a00 */
[----:B------:R-:W-:-:S04]  /*04e0*/  LOP3.LUT R18, R19, 0x3c, R18, 0xf8, !PT ;  /* 0x0000003c13127812 */ /* 0x000fc800078ef812 */
[----:B------:R-:W-:-:S04]  /*04f0*/  SHF.R.S32.HI R9, RZ, 0x1f, R18 ;  /* 0x0000001fff097819 */ /* 0x000fc80000011412 */
[----:B------:R-:W-:-:S04]  /*0500*/  LEA.HI R9, R9, R18, RZ, 0x8 ;  /* 0x0000001209097211 */ /* 0x000fc800078f40ff */
[----:B------:R-:W-:Y:S02]  /*0510*/  LOP3.LUT R11, R9, 0xffffff00, RZ, 0xc0, !PT ;  /* 0xffffff00090b7812 */ /* 0x000fe400078ec0ff */
[----:B------:R-:W-:Y:S02]  /*0520*/  SHF.R.S32.HI R10, RZ, 0x8, R9 ;  /* 0x00000008ff0a7819 */ /* 0x000fe40000011409 */
[C---:B------:R-:W-:Y:S01]  /*0530*/  ISETP.GE.AND P0, PT, R18.reuse, 0x18000, PT ;  /* 0x000180001200780c */ /* 0x040fe20003f06270 */
[----:B------:R-:W-:Y:S01]  /*0540*/  IMAD.IADD R11, R18, 0x1, -R11 ;  /* 0x00000001120b7824 */ /* 0x000fe200078e0a0b */
[----:B------:R-:W-:Y:S02]  /*0550*/  LOP3.LUT R9, R15, R0, RZ, 0xfc, !PT ;  /* 0x000000000f097212 */ /* 0x000fe400078efcff */
[----:B------:R-:W-:Y:S01]  /*0560*/  LOP3.LUT R0, R15, 0x8, R0, 0xfe, !PT ;  /* 0x000000080f007812 */ /* 0x000fe200078efe00 */
[----:B------:R-:W-:Y:S01]  /*0570*/  IMAD R12, R10, 0x900, R11 ;  /* 0x000009000a0c7824 */ /* 0x000fe200078e020b */
[----:B------:R-:W-:-:S02]  /*0580*/  ISETP.LT.AND P1, PT, R9, 0x9, !P0 ;  /* 0x000000090900780c */ /* 0x000fc40004721270 */
[----:B------:R-:W-:Y:S01]  /*0590*/  ISETP.LT.AND P0, PT, R0, 0x9, !P0 ;  /* 0x000000090000780c */ /* 0x000fe20004701270 */
[----:B------:R-:W-:-:S04]  /*05a0*/  IMAD R11, R9, 0x100, R12 ;  /* 0x00000100090b7824 */ /* 0x000fc800078e020c */
[----:B0-----:R-:W-:Y:S01]  /*05b0*/  IMAD.WIDE R10, R11, 0x4, R2 ;  /* 0x000000040b0a7825 */ /* 0x001fe200078e0202 */
[----:B--2---:R-:W-:Y:S04]  /*05c0*/  STS [R13+0x20], R14 ;  /* 0x0000200e0d007388 */ /* 0x004fe80000000800 */
[----:B---3--:R-:W-:Y:S04]  /*05d0*/  STS [R13+0x40], R20 ;  /* 0x000040140d007388 */ /* 0x008fe80000000800 */
[----:B----4-:R-:W-:Y:S04]  /*05e0*/  STS [R13+0x60], R21 ;  /* 0x000060150d007388 */ /* 0x010fe80000000800 */
[----:B-----5:R-:W-:Y:S04]  /*05f0*/  STS [R13+0x80], R22 ;  /* 0x000080160d007388 */ /* 0x020fe80000000800 */
[----:B------:R-:W-:Y:S04]  /*0600*/  STS [R13+0xa0], R24 ;  /* 0x0000a0180d007388 */ /* 0x000fe80000000800 */
[----:B------:R-:W-:Y:S04]  /*0610*/  STS [R13+0xc0], R23 ;  /* 0x0000c0170d007388 */ /* 0x000fe80000000800 */
[----:B------:R-:W-:Y:S04]  /*0620*/  STS [R13], R25 ;  /* 0x000000190d007388 */ /* 0x000fe80000000800 */
[----:B------:R0:W-:Y:S01]  /*0630*/  STS [R13+0xe0], R26 ;  /* 0x0000e01a0d007388 */ /* 0x0001e20000000800 */
[----:B------:R-:W-:Y:S06]  /*0640*/  BAR.SYNC.DEFER_BLOCKING 0x0 ;  /* 0x0000000000007b1d */ /* 0x000fec0000010000 */
[----:B------:R-:W1:Y:S01]  /*0650*/  LDS.128 R4, [R4] ;  /* 0x0000000004047984 */ /* 0x000e620000000c00 */
[----:B0-----:R-:W-:-:S04]  /*0660*/  LOP3.LUT R13, R8, 0x200, RZ, 0xfc, !PT ;  /* 0x00000200080d7812 */ /* 0x001fc800078efcff */
[----:B------:R-:W-:-:S04]  /*0670*/  SHF.R.U32.HI R13, RZ, 0x2, R13 ;  /* 0x00000002ff0d7819 */ /* 0x000fc8000001160d */
[----:B------:R-:W-:-:S05]  /*0680*/  LOP3.LUT R13, R13, 0xf0, RZ, 0xc0, !PT ;  /* 0x000000f00d0d7812 */ /* 0x000fca00078ec0ff */
[----:B------:R-:W-:-:S04]  /*0690*/  VIADD R13, R13, UR4 ;  /* 0x000000040d0d7c36 */ /* 0x000fc80008000000 */
[----:B------:R-:W-:Y:S01]  /*06a0*/  IMAD R13, R8, 0x4, R13 ;  /* 0x00000004080d7824 */ /* 0x000fe200078e020d */
[----:B-1----:R0:W-:Y:S02]  /*06b0*/  @P1 STG.E.128 desc[UR6][R10.64], R4 ;  /* 0x000000040a001986 */ /* 0x0021e4000c101d06 */
[----:B0-----:R-:W-:Y:S05]  /*06c0*/  @!P0 EXIT ;  /* 0x000000000000894d */ /* 0x001fea0003800000 */
[----:B0-----:R-:W0:Y:S01]  /*06d0*/  LDS.128 R8, [R13+0x800] ;  /* 0x000800000d087984 */ /* 0x001e220000000c00 */
[----:B------:R-:W-:-:S04]  /*06e0*/  IMAD R5, R0, 0x100, R12 ;  /* 0x0000010000057824 */ /* 0x000fc800078e020c */
[----:B------:R-:W-:-:S05]  /*06f0*/  IMAD.WIDE R2, R5, 0x4, R2 ;  /* 0x0000000405027825 */ /* 0x000fca00078e0202 */
[----:B0-----:R-:W-:Y:S01]  /*0700*/  STG.E.128 desc[UR6][R2.64], R8 ;  /* 0x0000000802007986 */ /* 0x001fe2000c101d06 */
[----:B------:R-:W-:Y:S05]  /*0710*/  EXIT ;  /* 0x000000000000794d */ /* 0x000fea0003800000 */
.L_x_0:
[----:B------:R-:W-:-:S00]  /*0720*/  BRA `(.L_x_0) ;  /* 0xfffffffc00fc7947 */ /* 0x000fc0000383ffff */
[----:B------:R-:W-:-:S00]  /*0730*/  NOP ;  /* 0x0000000000007918 */ /* 0x000fc00000000000 */
        /* <DEDUP_REMOVED lines=12> */
.L_x_1:


//--------------------- .nv.shared.triton_poi_fused_2 --------------------------
	.section	.nv.shared.triton_poi_fused_2,"aw",@nobits
	.sectionflags	@""
	.align	16
	.zero		1024


//--------------------- .nv.constant0.triton_poi_fused_2 --------------------------
	.section	.nv.constant0.triton_poi_fused_2,"a",@progbits
	.sectionflags	@""
	.align	4
.nv.constant0.triton_poi_fused_2:
	.zero		552
